	.headerflags	@"EF_CUDA_TEXMODE_UNIFIED EF_CUDA_64BIT_ADDRESS EF_CUDA_ACCELERATORS EF_CUDA_SM90 EF_CUDA_VIRTUAL_SM(EF_CUDA_SM90)"
	.elftype	@"ET_EXEC"


//--------------------- .nv.info                  --------------------------
	.section	.nv.info,"",@"SHT_CUDA_INFO"
	.align	4


	//----- nvinfo : EIATTR_REGCOUNT
	.align		4
        /*0000*/ 	.byte	0x04, 0x2f
        /*0002*/ 	.short	(.L_1 - .L_0)
	.align		4
.L_0:
        /*0004*/ 	.word	index@(triton_poi_fused_add_clamp_36)
        /*0008*/ 	.word	0x00000008


	//----- nvinfo : EIATTR_MIN_STACK_SIZE
	.align		4
.L_1:
        /*000c*/ 	.byte	0x04, 0x12
        /*000e*/ 	.short	(.L_3 - .L_2)
	.align		4
.L_2:
        /*0010*/ 	.word	index@(triton_poi_fused_add_clamp_36)
        /*0014*/ 	.word	0x00000000


	//----- nvinfo : EIATTR_FRAME_SIZE
	.align		4
.L_3:
        /*0018*/ 	.byte	0x04, 0x11
        /*001a*/ 	.short	(.L_5 - .L_4)
	.align		4
.L_4:
        /*001c*/ 	.word	index@(triton_poi_fused_add_clamp_36)
        /*0020*/ 	.word	0x00000000


	//----- nvinfo : EIATTR_MIN_STACK_SIZE
	.align		4
.L_5:
        /*0024*/ 	.byte	0x04, 0x12
        /*0026*/ 	.short	(.L_7 - .L_6)
	.align		4
.L_6:
        /*0028*/ 	.word	index@(triton_poi_fused_add_clamp_36)
        /*002c*/ 	.word	0x00000000
.L_7:


//--------------------- .nv.info.triton_poi_fused_add_clamp_36 --------------------------
	.section	.nv.info.triton_poi_fused_add_clamp_36,"",@"SHT_CUDA_INFO"
	.sectionflags	@""
	.align	4


	//----- nvinfo : EIATTR_CUDA_API_VERSION
	.align		4
        /*0000*/ 	.byte	0x04, 0x37
        /*0002*/ 	.short	(.L_9 - .L_8)
.L_8:
        /*0004*/ 	.word	0x0000007c


	//----- nvinfo : EIATTR_KPARAM_INFO
	.align		4
.L_9:
        /*0008*/ 	.byte	0x04, 0x17
        /*000a*/ 	.short	(.L_11 - .L_10)
.L_10:
        /*000c*/ 	.word	0x00000000
        /*0010*/ 	.short	0x0001
        /*0012*/ 	.short	0x0008
        /*0014*/ 	.byte	0x00, 0xf0, 0x11, 0x00


	//----- nvinfo : EIATTR_KPARAM_INFO
	.align		4
.L_11:
        /*0018*/ 	.byte	0x04, 0x17
        /*001a*/ 	.short	(.L_13 - .L_12)
.L_12:
        /*001c*/ 	.word	0x00000000
        /*0020*/ 	.short	0x0000
        /*0022*/ 	.short	0x0000
        /*0024*/ 	.byte	0x00, 0xf4, 0x21, 0x00


	//----- nvinfo : EIATTR_SPARSE_MMA_MASK
	.align		4
.L_13:
        /*0028*/ 	.byte	0x03, 0x50
        /*002a*/ 	.short	0x0000


	//----- nvinfo : EIATTR_MAXREG_COUNT
	.align		4
        /*002c*/ 	.byte	0x03, 0x1b
        /*002e*/ 	.short	0x00ff


	//----- nvinfo : EIATTR_EXIT_INSTR_OFFSETS
	.align		4
        /*0030*/ 	.byte	0x04, 0x1c
        /*0032*/ 	.short	(.L_15 - .L_14)


	//   ....[0]....
.L_14:
        /*0034*/ 	.word	0x00000110


	//   ....[1]....
        /*0038*/ 	.word	0x00000140


	//----- nvinfo : EIATTR_REQNTID
	.align		4
.L_15:
        /*003c*/ 	.byte	0x04, 0x10
        /*003e*/ 	.short	(.L_17 - .L_16)
.L_16:
        /*0040*/ 	.word	0x00000020
        /*0044*/ 	.word	0x00000001
        /*0048*/ 	.word	0x00000001


	//----- nvinfo : EIATTR_CBANK_PARAM_SIZE
	.align		4
.L_17:
        /*004c*/ 	.byte	0x03, 0x19
        /*004e*/ 	.short	0x000c


	//----- nvinfo : EIATTR_PARAM_CBANK
	.align		4
        /*0050*/ 	.byte	0x04, 0x0a
        /*0052*/ 	.short	(.L_19 - .L_18)
	.align		4
.L_18:
        /*0054*/ 	.word	index@(.nv.constant0.triton_poi_fused_add_clamp_36)
        /*0058*/ 	.short	0x0210
        /*005a*/ 	.short	0x000c


	//----- nvinfo : EIATTR_SW_WAR
	.align		4
.L_19:
        /*005c*/ 	.byte	0x04, 0x36
        /*005e*/ 	.short	(.L_21 - .L_20)
.L_20:
        /*0060*/ 	.word	0x00000008
.L_21:


//--------------------- .nv.callgraph             --------------------------
	.section	.nv.callgraph,"",@"SHT_CUDA_CALLGRAPH"
	.align	4
	.sectionentsize	8
	.align		4
        /*0000*/ 	.word	0x00000000
	.align		4
        /*0004*/ 	.word	0xffffffff
	.align		4
        /*0008*/ 	.word	0x00000000
	.align		4
        /*000c*/ 	.word	0xfffffffe
	.align		4
        /*0010*/ 	.word	0x00000000
	.align		4
        /*0014*/ 	.word	0xfffffffd
	.align		4
        /*0018*/ 	.word	0x00000000
	.align		4
        /*001c*/ 	.word	0xfffffffc


//--------------------- .text.triton_poi_fused_add_clamp_36 --------------------------
	.section	.text.triton_poi_fused_add_clamp_36,"ax",@progbits
	.align	128
        .global         triton_poi_fused_add_clamp_36
        .type           triton_poi_fused_add_clamp_36,@function
        .size           triton_poi_fused_add_clamp_36,(.L_x_1 - triton_poi_fused_add_clamp_36)
        .other          triton_poi_fused_add_clamp_36,@"STO_CUDA_ENTRY STV_DEFAULT"
triton_poi_fused_add_clamp_36:
.text.triton_poi_fused_add_clamp_36:
[----:B------:R-:W0:Y:S02]  /*0000*/  LDC R1, c[0x0][0x28] ;  /* 0x00000a00ff017b82 */ /* 0x000e240000000800 */
[----:B------:R-:W1:Y:S01]  /*0010*/  S2R R0, SR_TID.X ;  /* 0x0000000000007919 */ /* 0x000e620000002100 */
[----:B------:R-:W-:Y:S01]  /*0020*/  IMAD.MOV.U32 R5, RZ, RZ, 0x3f000000 ;  /* 0x3f000000ff057424 */ /* 0x000fe200078e00ff */
[----:B------:R-:W2:Y:S01]  /*0030*/  S2R R3, SR_CTAID.X ;  /* 0x0000000000037919 */ /* 0x000ea20000002500 */
[----:B-1----:R-:W-:-:S05]  /*0040*/  LOP3.LUT R0, R0, 0x1f, RZ, 0xc0, !PT ;  /* 0x0000001f00007812 */ /* 0x002fca00078ec0ff */
[----:B--2---:R-:W-:-:S05]  /*0050*/  IMAD R3, R3, 0x20, R0 ;  /* 0x0000002003037824 */ /* 0x004fca00078e0200 */
[----:B------:R-:W-:Y:S02]  /*0060*/  I2FP.F32.S32 R0, R3 ;  /* 0x0000000300007245 */ /* 0x000fe40000201400 */
[----:B------:R-:W-:-:S03]  /*0070*/  ISETP.GE.AND P0, PT, R3, 0x20, PT ;  /* 0x000000200300780c */ /* 0x000fc60003f06270 */
[----:B------:R-:W-:-:S04]  /*0080*/  FADD R0, R0, 0.5 ;  /* 0x3f00000000007421 */ /* 0x000fc80000000000 */
[----:B------:R-:W-:Y:S02]  /*0090*/  FFMA R0, R0, R5, -0.5 ;  /* 0xbf00000000007423 */ /* 0x000fe40000000005 */
[----:B------:R-:W1:Y:S03]  /*00a0*/  LDC.64 R4, c[0x0][0x210] ;  /* 0x00008400ff047b82 */ /* 0x000e660000000a00 */
[----:B------:R-:W-:-:S06]  /*00b0*/  FMNMX R0, RZ, R0, !PT ;  /* 0x00000000ff007209 */ /* 0x000fcc0007800000 */
[----:B------:R-:W2:Y:S02]  /*00c0*/  F2I.TRUNC.NTZ R0, R0 ;  /* 0x0000000000007305 */ /* 0x000ea4000020f100 */
[----:B--2---:R-:W-:Y:S01]  /*00d0*/  VIMNMX R2, R0, 0xe, PT ;  /* 0x0000000e00027848 */ /* 0x004fe20003fe0100 */
[----:B-1----:R-:W-:-:S04]  /*00e0*/  IMAD.WIDE R4, R3, 0x8, R4 ;  /* 0x0000000803047825 */ /* 0x002fc800078e0204 */
[----:B------:R-:W-:-:S05]  /*00f0*/  VIADD R2, R2, 0x1 ;  /* 0x0000000102027836 */ /* 0x000fca0000000000 */
[----:B------:R-:W-:Y:S01]  /*0100*/  SHF.R.S32.HI R3, RZ, 0x1f, R2 ;  /* 0x0000001fff037819 */ /* 0x000fe20000011402 */
[----:B------:R-:W-:Y:S06]  /*0110*/  @P0 EXIT ;  /* 0x000000000000094d */ /* 0x000fec0003800000 */
[----:B------:R-:W-:Y:S02]  /*0120*/  ULDC.64 UR4, c[0x0][0x208] ;  /* 0x0000820000047ab9 */ /* 0x000fe40000000a00 */
[----:B------:R-:W-:Y:S01]  /*0130*/  STG.E.64 desc[UR4][R4.64], R2 ;  /* 0x0000000204007986 */ /* 0x000fe2000c101b04 */
[----:B------:R-:W-:Y:S05]  /*0140*/  EXIT ;  /* 0x000000000000794d */ /* 0x000fea0003800000 */
.L_x_0:
[----:B------:R-:W-:-:S00]  /*0150*/  BRA `(.L_x_0) ;  /* 0xfffffffc00fc7947 */ /* 0x000fc0000383ffff */
[----:B------:R-:W-:-:S00]  /*0160*/  NOP ;  /* 0x0000000000007918 */ /* 0x000fc00000000000 */
        /* <DEDUP_REMOVED lines=9> */
.L_x_1:


//--------------------- .nv.constant0.triton_poi_fused_add_clamp_36 --------------------------
	.section	.nv.constant0.triton_poi_fused_add_clamp_36,"a",@progbits
	.sectionflags	@""
	.align	4
.nv.constant0.triton_poi_fused_add_clamp_36:
	.zero		540
